//
// Generated by NVIDIA NVVM Compiler
//
// Compiler Build ID: CL-36424714
// Cuda compilation tools, release 13.0, V13.0.88
// Based on NVVM 20.0.0
//

.version 9.0
.target sm_100
.address_size 64

	// .globl	_Z10matNormInfPdS_

.visible .entry _Z10matNormInfPdS_(
	.param .u64 .ptr .align 1 _Z10matNormInfPdS__param_0,
	.param .u64 .ptr .align 1 _Z10matNormInfPdS__param_1
)
{
	.reg .pred 	%p<9>;
	.reg .b32 	%r<56>;
	.reg .b64 	%rd<72>;
	.reg .b64 	%fd<82>;

	ld.param.u64 	%rd25, [_Z10matNormInfPdS__param_0];
	ld.param.u64 	%rd24, [_Z10matNormInfPdS__param_1];
	cvta.to.global.u64 	%rd1, %rd25;
	mov.u32 	%r1, %tid.x;
	mov.u32 	%r2, %ntid.x;
	and.b32  	%r3, %r2, 15;
	setp.lt.u32 	%p1, %r2, 16;
	mov.f64 	%fd81, 0d0000000000000000;
	mov.b32 	%r53, 0;
	@%p1 bra 	$L__BB0_3;
	and.b32  	%r19, %r2, -16;
	neg.s32 	%r51, %r19;
	add.s32 	%r20, %r1, %r2;
	mul.wide.u32 	%rd2, %r20, 8;
	mul.wide.u32 	%rd3, %r2, 128;
	shl.b32 	%r21, %r2, 1;
	add.s32 	%r22, %r1, %r21;
	mul.wide.u32 	%rd4, %r22, 8;
	mad.lo.s32 	%r23, %r2, 3, %r1;
	mul.wide.u32 	%rd5, %r23, 8;
	shl.b32 	%r24, %r2, 2;
	add.s32 	%r25, %r1, %r24;
	mul.wide.u32 	%rd6, %r25, 8;
	mad.lo.s32 	%r26, %r2, 5, %r1;
	mul.wide.u32 	%rd7, %r26, 8;
	mad.lo.s32 	%r27, %r2, 6, %r1;
	mul.wide.u32 	%rd8, %r27, 8;
	mad.lo.s32 	%r28, %r2, 7, %r1;
	mul.wide.u32 	%rd9, %r28, 8;
	shl.b32 	%r29, %r2, 3;
	add.s32 	%r30, %r1, %r29;
	mul.wide.u32 	%rd10, %r30, 8;
	mad.lo.s32 	%r31, %r2, 9, %r1;
	mul.wide.u32 	%rd11, %r31, 8;
	mad.lo.s32 	%r32, %r2, 10, %r1;
	mul.wide.u32 	%rd12, %r32, 8;
	mad.lo.s32 	%r33, %r2, 11, %r1;
	mul.wide.u32 	%rd13, %r33, 8;
	mad.lo.s32 	%r34, %r2, 12, %r1;
	mul.wide.u32 	%rd14, %r34, 8;
	mad.lo.s32 	%r35, %r2, 13, %r1;
	mul.wide.u32 	%rd15, %r35, 8;
	mad.lo.s32 	%r36, %r2, 14, %r1;
	mul.wide.u32 	%rd16, %r36, 8;
	mad.lo.s32 	%r37, %r2, 15, %r1;
	mul.wide.u32 	%rd17, %r37, 8;
	mov.f64 	%fd81, 0d0000000000000000;
	and.b32  	%r53, %r2, 2032;
	mov.u64 	%rd70, %rd1;
$L__BB0_2:
	.pragma "nounroll";
	mul.wide.u32 	%rd26, %r1, 8;
	add.s64 	%rd27, %rd70, %rd26;
	ld.global.f64 	%fd17, [%rd27];
	add.f64 	%fd18, %fd81, %fd17;
	add.s64 	%rd28, %rd70, %rd2;
	ld.global.f64 	%fd19, [%rd28];
	add.f64 	%fd20, %fd18, %fd19;
	add.s64 	%rd29, %rd70, %rd4;
	ld.global.f64 	%fd21, [%rd29];
	add.f64 	%fd22, %fd20, %fd21;
	add.s64 	%rd30, %rd70, %rd5;
	ld.global.f64 	%fd23, [%rd30];
	add.f64 	%fd24, %fd22, %fd23;
	add.s64 	%rd31, %rd70, %rd6;
	ld.global.f64 	%fd25, [%rd31];
	add.f64 	%fd26, %fd24, %fd25;
	add.s64 	%rd32, %rd70, %rd7;
	ld.global.f64 	%fd27, [%rd32];
	add.f64 	%fd28, %fd26, %fd27;
	add.s64 	%rd33, %rd70, %rd8;
	ld.global.f64 	%fd29, [%rd33];
	add.f64 	%fd30, %fd28, %fd29;
	add.s64 	%rd34, %rd70, %rd9;
	ld.global.f64 	%fd31, [%rd34];
	add.f64 	%fd32, %fd30, %fd31;
	add.s64 	%rd35, %rd70, %rd10;
	ld.global.f64 	%fd33, [%rd35];
	add.f64 	%fd34, %fd32, %fd33;
	add.s64 	%rd36, %rd70, %rd11;
	ld.global.f64 	%fd35, [%rd36];
	add.f64 	%fd36, %fd34, %fd35;
	add.s64 	%rd37, %rd70, %rd12;
	ld.global.f64 	%fd37, [%rd37];
	add.f64 	%fd38, %fd36, %fd37;
	add.s64 	%rd38, %rd70, %rd13;
	ld.global.f64 	%fd39, [%rd38];
	add.f64 	%fd40, %fd38, %fd39;
	add.s64 	%rd39, %rd70, %rd14;
	ld.global.f64 	%fd41, [%rd39];
	add.f64 	%fd42, %fd40, %fd41;
	add.s64 	%rd40, %rd70, %rd15;
	ld.global.f64 	%fd43, [%rd40];
	add.f64 	%fd44, %fd42, %fd43;
	add.s64 	%rd41, %rd70, %rd16;
	ld.global.f64 	%fd45, [%rd41];
	add.f64 	%fd46, %fd44, %fd45;
	add.s64 	%rd42, %rd70, %rd17;
	ld.global.f64 	%fd47, [%rd42];
	add.f64 	%fd81, %fd46, %fd47;
	add.s32 	%r51, %r51, 16;
	add.s64 	%rd70, %rd70, %rd3;
	setp.ne.s32 	%p2, %r51, 0;
	@%p2 bra 	$L__BB0_2;
$L__BB0_3:
	setp.eq.s32 	%p3, %r3, 0;
	@%p3 bra 	$L__BB0_12;
	and.b32  	%r9, %r2, 7;
	setp.lt.u32 	%p4, %r3, 8;
	@%p4 bra 	$L__BB0_6;
	mad.lo.s32 	%r38, %r53, %r2, %r1;
	mul.wide.u32 	%rd43, %r38, 8;
	add.s64 	%rd44, %rd1, %rd43;
	ld.global.f64 	%fd49, [%rd44];
	add.f64 	%fd50, %fd81, %fd49;
	add.s32 	%r39, %r38, %r2;
	mul.wide.s32 	%rd45, %r2, 8;
	add.s64 	%rd46, %rd44, %rd45;
	ld.global.f64 	%fd51, [%rd46];
	add.f64 	%fd52, %fd50, %fd51;
	add.s32 	%r40, %r39, %r2;
	add.s64 	%rd47, %rd46, %rd45;
	ld.global.f64 	%fd53, [%rd47];
	add.f64 	%fd54, %fd52, %fd53;
	add.s32 	%r41, %r40, %r2;
	mul.wide.u32 	%rd48, %r41, 8;
	add.s64 	%rd49, %rd1, %rd48;
	ld.global.f64 	%fd55, [%rd49];
	add.f64 	%fd56, %fd54, %fd55;
	add.s32 	%r42, %r41, %r2;
	mul.wide.u32 	%rd50, %r42, 8;
	add.s64 	%rd51, %rd1, %rd50;
	ld.global.f64 	%fd57, [%rd51];
	add.f64 	%fd58, %fd56, %fd57;
	add.s32 	%r43, %r42, %r2;
	mul.wide.u32 	%rd52, %r43, 8;
	add.s64 	%rd53, %rd1, %rd52;
	ld.global.f64 	%fd59, [%rd53];
	add.f64 	%fd60, %fd58, %fd59;
	add.s32 	%r44, %r43, %r2;
	mul.wide.u32 	%rd54, %r44, 8;
	add.s64 	%rd55, %rd1, %rd54;
	ld.global.f64 	%fd61, [%rd55];
	add.f64 	%fd62, %fd60, %fd61;
	add.s32 	%r45, %r44, %r2;
	mul.wide.u32 	%rd56, %r45, 8;
	add.s64 	%rd57, %rd1, %rd56;
	ld.global.f64 	%fd63, [%rd57];
	add.f64 	%fd81, %fd62, %fd63;
	add.s32 	%r53, %r53, 8;
$L__BB0_6:
	setp.eq.s32 	%p5, %r9, 0;
	@%p5 bra 	$L__BB0_12;
	and.b32  	%r12, %r2, 3;
	setp.lt.u32 	%p6, %r9, 4;
	@%p6 bra 	$L__BB0_9;
	mad.lo.s32 	%r46, %r53, %r2, %r1;
	mul.wide.u32 	%rd58, %r46, 8;
	add.s64 	%rd59, %rd1, %rd58;
	ld.global.f64 	%fd65, [%rd59];
	add.f64 	%fd66, %fd81, %fd65;
	add.s32 	%r47, %r46, %r2;
	mul.wide.u32 	%rd60, %r47, 8;
	add.s64 	%rd61, %rd1, %rd60;
	ld.global.f64 	%fd67, [%rd61];
	add.f64 	%fd68, %fd66, %fd67;
	add.s32 	%r48, %r47, %r2;
	mul.wide.u32 	%rd62, %r48, 8;
	add.s64 	%rd63, %rd1, %rd62;
	ld.global.f64 	%fd69, [%rd63];
	add.f64 	%fd70, %fd68, %fd69;
	add.s32 	%r49, %r48, %r2;
	mul.wide.u32 	%rd64, %r49, 8;
	add.s64 	%rd65, %rd1, %rd64;
	ld.global.f64 	%fd71, [%rd65];
	add.f64 	%fd81, %fd70, %fd71;
	add.s32 	%r53, %r53, 4;
$L__BB0_9:
	setp.eq.s32 	%p7, %r12, 0;
	@%p7 bra 	$L__BB0_12;
	mad.lo.s32 	%r50, %r2, %r53, %r1;
	mul.wide.u32 	%rd66, %r50, 8;
	add.s64 	%rd71, %rd1, %rd66;
	mul.wide.u32 	%rd21, %r2, 8;
	neg.s32 	%r55, %r12;
$L__BB0_11:
	.pragma "nounroll";
	ld.global.f64 	%fd72, [%rd71];
	add.f64 	%fd81, %fd81, %fd72;
	add.s64 	%rd71, %rd71, %rd21;
	add.s32 	%r55, %r55, 1;
	setp.ne.s32 	%p8, %r55, 0;
	@%p8 bra 	$L__BB0_11;
$L__BB0_12:
	cvta.to.global.u64 	%rd67, %rd24;
	mul.wide.u32 	%rd68, %r1, 8;
	add.s64 	%rd69, %rd67, %rd68;
	st.global.f64 	[%rd69], %fd81;
	ret;

}


// ===== COMPILED SASS (sm_100) =====

	.target	sm_100

	.elftype	@"ET_EXEC"


//--------------------- .note.nv.tkinfo           --------------------------
	.section	.note.nv.tkinfo,"",@"SHT_NOTE"
	.sectionflags	@"SHF_NOTE_NV_TKINFO"
	.tkinfo
        /*0018*/ 	.word	0x00000002
        /*0030*/ 	.string	""
        /*0030*/ 	.string	"ptxas"
        /*0030*/ 	.string	"Cuda compilation tools, release 13.0, V13.0.88"
        /*0030*/ 	.string	"Build cuda_13.0.r13.0/compiler.36424714_0"
        /*0030*/ 	.string	"-arch sm_100 -m 64 "



//--------------------- .note.nv.cuinfo           --------------------------
	.section	.note.nv.cuinfo,"",@"SHT_NOTE"
	.sectionflags	@"SHF_NOTE_NV_CUINFO"
        /*0018*/ 	.short	0x0002
        /*001a*/ 	.short	0x0064
        /*001c*/ 	.short	0x0082
	.zero		2


//--------------------- .nv.info                  --------------------------
	.section	.nv.info,"",@"SHT_CUDA_INFO"
	.align	4


	//----- nvinfo : EIATTR_REGCOUNT
	.align		4
        /*0000*/ 	.byte	0x04, 0x2f
        /*0002*/ 	.short	(.L_1 - .L_0)
	.align		4
.L_0:
        /*0004*/ 	.word	index@(_Z10matNormInfPdS_)
        /*0008*/ 	.word	0x00000020


	//----- nvinfo : EIATTR_FRAME_SIZE
	.align		4
.L_1:
        /*000c*/ 	.byte	0x04, 0x11
        /*000e*/ 	.short	(.L_3 - .L_2)
	.align		4
.L_2:
        /*0010*/ 	.word	index@(_Z10matNormInfPdS_)
        /*0014*/ 	.word	0x00000000


	//----- nvinfo : EIATTR_MIN_STACK_SIZE
	.align		4
.L_3:
        /*0018*/ 	.byte	0x04, 0x12
        /*001a*/ 	.short	(.L_5 - .L_4)
	.align		4
.L_4:
        /*001c*/ 	.word	index@(_Z10matNormInfPdS_)
        /*0020*/ 	.word	0x00000000
.L_5:


//--------------------- .nv.compat                --------------------------
	.section	.nv.compat,"",@"SHT_CUDA_COMPAT_INFO"
	.align	4
        /*0000*/ 	.byte	0x02, 0x09, 0x00, 0x00, 0x02, 0x02, 0x01, 0x00, 0x02, 0x05, 0x05, 0x00, 0x03, 0x07, 0x01, 0x01
        /*0010*/ 	.byte	0x02, 0x03, 0x00, 0x00, 0x02, 0x06, 0x01, 0x00, 0x04, 0x0b, 0x08, 0x00, 0x01, 0x00, 0x00, 0x00
        /*0020*/ 	.byte	0x00, 0x00, 0x00, 0x00


//--------------------- .nv.info._Z10matNormInfPdS_ --------------------------
	.section	.nv.info._Z10matNormInfPdS_,"",@"SHT_CUDA_INFO"
	.sectionflags	@""
	.align	4


	//----- nvinfo : EIATTR_CUDA_API_VERSION
	.align		4
        /*0000*/ 	.byte	0x04, 0x37
        /*0002*/ 	.short	(.L_7 - .L_6)
.L_6:
        /*0004*/ 	.word	0x00000082


	//----- nvinfo : EIATTR_KPARAM_INFO
	.align		4
.L_7:
        /*0008*/ 	.byte	0x04, 0x17
        /*000a*/ 	.short	(.L_9 - .L_8)
.L_8:
        /*000c*/ 	.word	0x00000000
        /*0010*/ 	.short	0x0001
        /*0012*/ 	.short	0x0008
        /*0014*/ 	.byte	0x00, 0xf5, 0x21, 0x00


	//----- nvinfo : EIATTR_KPARAM_INFO
	.align		4
.L_9:
        /*0018*/ 	.byte	0x04, 0x17
        /*001a*/ 	.short	(.L_11 - .L_10)
.L_10:
        /*001c*/ 	.word	0x00000000
        /*0020*/ 	.short	0x0000
        /*0022*/ 	.short	0x0000
        /*0024*/ 	.byte	0x00, 0xf5, 0x21, 0x00


	//----- nvinfo : EIATTR_SPARSE_MMA_MASK
	.align		4
.L_11:
        /*0028*/ 	.byte	0x03, 0x50
        /*002a*/ 	.short	0x0000


	//----- nvinfo : EIATTR_MAXREG_COUNT
	.align		4
        /*002c*/ 	.byte	0x03, 0x1b
        /*002e*/ 	.short	0x00ff


	//----- nvinfo : EIATTR_MERCURY_ISA_VERSION
	.align		4
        /*0030*/ 	.byte	0x03, 0x5f
        /*0032*/ 	.short	0x0101


	//----- nvinfo : EIATTR_VRC_CTA_INIT_COUNT
	.align		4
        /*0034*/ 	.byte	0x02, 0x4a
	.zero		1
	.zero		1


	//----- nvinfo : EIATTR_EXIT_INSTR_OFFSETS
	.align		4
        /*0038*/ 	.byte	0x04, 0x1c
        /*003a*/ 	.short	(.L_13 - .L_12)


	//   ....[0]....
.L_12:
        /*003c*/ 	.word	0x000009d0


	//----- nvinfo : EIATTR_CBANK_PARAM_SIZE
	.align		4
.L_13:
        /*0040*/ 	.byte	0x03, 0x19
        /*0042*/ 	.short	0x0010


	//----- nvinfo : EIATTR_PARAM_CBANK
	.align		4
        /*0044*/ 	.byte	0x04, 0x0a
        /*0046*/ 	.short	(.L_15 - .L_14)
	.align		4
.L_14:
        /*0048*/ 	.word	index@(.nv.constant0._Z10matNormInfPdS_)
        /*004c*/ 	.short	0x0380
        /*004e*/ 	.short	0x0010


	//----- nvinfo : EIATTR_SW_WAR
	.align		4
.L_15:
        /*0050*/ 	.byte	0x04, 0x36
        /*0052*/ 	.short	(.L_17 - .L_16)
.L_16:
        /*0054*/ 	.word	0x00000008
.L_17:


//--------------------- .nv.callgraph             --------------------------
	.section	.nv.callgraph,"",@"SHT_CUDA_CALLGRAPH"
	.align	4
	.sectionentsize	8
	.align		4
        /*0000*/ 	.word	0x00000000
	.align		4
        /*0004*/ 	.word	0xffffffff
	.align		4
        /*0008*/ 	.word	0x00000000
	.align		4
        /*000c*/ 	.word	0xfffffffe
	.align		4
        /*0010*/ 	.word	0x00000000
	.align		4
        /*0014*/ 	.word	0xfffffffd
	.align		4
        /*0018*/ 	.word	0x00000000
	.align		4
        /*001c*/ 	.word	0xfffffffc


//--------------------- .text._Z10matNormInfPdS_  --------------------------
	.section	.text._Z10matNormInfPdS_,"ax",@progbits
	.align	128
        .global         _Z10matNormInfPdS_
        .type           _Z10matNormInfPdS_,@function
        .size           _Z10matNormInfPdS_,(.L_x_7 - _Z10matNormInfPdS_)
        .other          _Z10matNormInfPdS_,@"STO_CUDA_ENTRY STV_DEFAULT"
_Z10matNormInfPdS_:
.text._Z10matNormInfPdS_:
[----:B------:R-:W-:Y:S08]  /*0000*/  LDC R1, c[0x0][0x37c] ;  /* 0x0000df00ff017b82 */ /* 0x000ff00000000800 */
[----:B------:R-:W0:Y:S01]  /*0010*/  LDC R0, c[0x0][0x360] ;  /* 0x0000d800ff007b82 */ /* 0x000e220000000800 */
[----:B------:R-:W1:Y:S01]  /*0020*/  S2R R3, SR_TID.X ;  /* 0x0000000000037919 */ /* 0x000e620000002100 */
[----:B------:R-:W2:Y:S01]  /*0030*/  LDCU.64 UR4, c[0x0][0x358] ;  /* 0x00006b00ff0477ac */ /* 0x000ea20008000a00 */
[----:B------:R-:W-:Y:S01]  /*0040*/  HFMA2 R4, -RZ, RZ, 0, 0 ;  /* 0x00000000ff047431 */ /* 0x000fe200000001ff */
[----:B------:R-:W-:-:S02]  /*0050*/  CS2R R16, SRZ ;  /* 0x0000000000107805 */ /* 0x000fc4000001ff00 */
[C---:B0-----:R-:W-:Y:S02]  /*0060*/  ISETP.GE.U32.AND P1, PT, R0.reuse, 0x10, PT ;  /* 0x000000100000780c */ /* 0x041fe40003f26070 */
[----:B------:R-:W-:-:S04]  /*0070*/  LOP3.LUT R2, R0, 0xf, RZ, 0xc0, !PT ;  /* 0x0000000f00027812 */ /* 0x000fc800078ec0ff */
[----:B------:R-:W-:-:S07]  /*0080*/  ISETP.NE.AND P0, PT, R2, RZ, PT ;  /* 0x000000ff0200720c */ /* 0x000fce0003f05270 */
[----:B-12---:R-:W-:Y:S06]  /*0090*/  @!P1 BRA `(.L_x_0) ;  /* 0x0000000400209947 */ /* 0x006fec0003800000 */
[----:B------:R-:W0:Y:S01]  /*00a0*/  LDC.64 R12, c[0x0][0x380] ;  /* 0x0000e000ff0c7b82 */ /* 0x000e220000000a00 */
[C---:B------:R-:W-:Y:S01]  /*00b0*/  LOP3.LUT R5, R0.reuse, 0xfffffff0, RZ, 0xc0, !PT ;  /* 0xfffffff000057812 */ /* 0x040fe200078ec0ff */
[C-C-:B------:R-:W-:Y:S01]  /*00c0*/  IMAD R8, R0.reuse, 0x3, R3.reuse ;  /* 0x0000000300087824 */ /* 0x140fe200078e0203 */
[----:B------:R-:W-:Y:S01]  /*00d0*/  IADD3 R6, PT, PT, R3, R0, RZ ;  /* 0x0000000003067210 */ /* 0x000fe20007ffe0ff */
[C-C-:B------:R-:W-:Y:S01]  /*00e0*/  IMAD R10, R0.reuse, 0x5, R3.reuse ;  /* 0x00000005000a7824 */ /* 0x140fe200078e0203 */
[CC--:B------:R-:W-:Y:S01]  /*00f0*/  LEA R7, R0.reuse, R3.reuse, 0x1 ;  /* 0x0000000300077211 */ /* 0x0c0fe200078e08ff */
[C-C-:B------:R-:W-:Y:S01]  /*0100*/  IMAD R11, R0.reuse, 0x6, R3.reuse ;  /* 0x00000006000b7824 */ /* 0x140fe200078e0203 */
[CC--:B------:R-:W-:Y:S01]  /*0110*/  LEA R9, R0.reuse, R3.reuse, 0x2 ;  /* 0x0000000300097211 */ /* 0x0c0fe200078e10ff */
[C-C-:B------:R-:W-:Y:S01]  /*0120*/  IMAD R19, R0.reuse, 0x7, R3.reuse ;  /* 0x0000000700137824 */ /* 0x140fe200078e0203 */
[C---:B------:R-:W-:Y:S01]  /*0130*/  LEA R21, R0.reuse, R3, 0x3 ;  /* 0x0000000300157211 */ /* 0x040fe200078e18ff */
[C-C-:B------:R-:W-:Y:S01]  /*0140*/  IMAD R23, R0.reuse, 0x9, R3.reuse ;  /* 0x0000000900177824 */ /* 0x140fe200078e0203 */
[C---:B------:R-:W-:Y:S01]  /*0150*/  LOP3.LUT R4, R0.reuse, 0x7f0, RZ, 0xc0, !PT ;  /* 0x000007f000047812 */ /* 0x040fe200078ec0ff */
[C-C-:B------:R-:W-:Y:S01]  /*0160*/  IMAD R25, R0.reuse, 0xa, R3.reuse ;  /* 0x0000000a00197824 */ /* 0x140fe200078e0203 */
[----:B------:R-:W-:Y:S01]  /*0170*/  CS2R R16, SRZ ;  /* 0x0000000000107805 */ /* 0x000fe2000001ff00 */
[C-C-:B------:R-:W-:Y:S01]  /*0180*/  IMAD R27, R0.reuse, 0xb, R3.reuse ;  /* 0x0000000b001b7824 */ /* 0x140fe200078e0203 */
[----:B------:R-:W-:Y:S01]  /*0190*/  IADD3 R5, PT, PT, -R5, RZ, RZ ;  /* 0x000000ff05057210 */ /* 0x000fe20007ffe1ff */
[----:B------:R-:W-:-:S02]  /*01a0*/  IMAD R29, R0, 0xc, R3 ;  /* 0x0000000c001d7824 */ /* 0x000fc400078e0203 */
[C-C-:B------:R-:W-:Y:S02]  /*01b0*/  IMAD R18, R0.reuse, 0xd, R3.reuse ;  /* 0x0000000d00127824 */ /* 0x140fe400078e0203 */
[C-C-:B------:R-:W-:Y:S02]  /*01c0*/  IMAD R20, R0.reuse, 0xe, R3.reuse ;  /* 0x0000000e00147824 */ /* 0x140fe400078e0203 */
[----:B------:R-:W-:-:S07]  /*01d0*/  IMAD R22, R0, 0xf, R3 ;  /* 0x0000000f00167824 */ /* 0x000fce00078e0203 */
.L_x_1:
[----:B0-----:R-:W-:-:S06]  /*01e0*/  IMAD.WIDE.U32 R14, R3, 0x8, R12 ;  /* 0x00000008030e7825 */ /* 0x001fcc00078e000c */
[----:B------:R-:W2:Y:S02]  /*01f0*/  LDG.E.64 R14, desc[UR4][R14.64] ;  /* 0x000000040e0e7981 */ /* 0x000ea4000c1e1b00 */
[----:B--2---:R-:W-:Y:S01]  /*0200*/  DADD R14, R14, R16 ;  /* 0x000000000e0e7229 */ /* 0x004fe20000000010 */
[----:B------:R-:W-:-:S06]  /*0210*/  IMAD.WIDE.U32 R16, R6, 0x8, R12 ;  /* 0x0000000806107825 */ /* 0x000fcc00078e000c */
        /* <DEDUP_REMOVED lines=39> */
[----:B------:R-:W2:Y:S01]  /*0490*/  LDG.E.64 R14, desc[UR4][R14.64] ;  /* 0x000000040e0e7981 */ /* 0x000ea2000c1e1b00 */
[----:B------:R-:W-:-:S04]  /*04a0*/  IADD3 R5, PT, PT, R5, 0x10, RZ ;  /* 0x0000001005057810 */ /* 0x000fc80007ffe0ff */
[----:B------:R-:W-:Y:S01]  /*04b0*/  ISETP.NE.AND P1, PT, R5, RZ, PT ;  /* 0x000000ff0500720c */ /* 0x000fe20003f25270 */
[----:B--2---:R-:W-:Y:S01]  /*04c0*/  DADD R14, R16, R14 ;  /* 0x00000000100e7229 */ /* 0x004fe2000000000e */
[----:B------:R-:W-:-:S06]  /*04d0*/  IMAD.WIDE.U32 R16, R22, 0x8, R12 ;  /* 0x0000000816107825 */ /* 0x000fcc00078e000c */
[----:B------:R-:W2:Y:S01]  /*04e0*/  LDG.E.64 R16, desc[UR4][R16.64] ;  /* 0x0000000410107981 */ /* 0x000ea2000c1e1b00 */
[----:B------:R-:W-:Y:S01]  /*04f0*/  IMAD.WIDE.U32 R12, R0, 0x80, R12 ;  /* 0x00000080000c7825 */ /* 0x000fe200078e000c */
[----:B--2---:R-:W-:-:S03]  /*0500*/  DADD R16, R14, R16 ;  /* 0x000000000e107229 */ /* 0x004fc60000000010 */
[----:B------:R-:W-:Y:S08]  /*0510*/  @P1 BRA `(.L_x_1) ;  /* 0xfffffffc00301947 */ /* 0x000ff0000383ffff */
.L_x_0:
[----:B------:R-:W-:Y:S05]  /*0520*/  @!P0 BRA `(.L_x_2) ;  /* 0x00000004001c8947 */ /* 0x000fea0003800000 */
[----:B------:R-:W-:Y:S02]  /*0530*/  ISETP.GE.U32.AND P0, PT, R2, 0x8, PT ;  /* 0x000000080200780c */ /* 0x000fe40003f06070 */
[----:B------:R-:W-:-:S04]  /*0540*/  LOP3.LUT R5, R0, 0x7, RZ, 0xc0, !PT ;  /* 0x0000000700057812 */ /* 0x000fc800078ec0ff */
[----:B------:R-:W-:-:S07]  /*0550*/  ISETP.NE.AND P1, PT, R5, RZ, PT ;  /* 0x000000ff0500720c */ /* 0x000fce0003f25270 */
[----:B------:R-:W-:Y:S06]  /*0560*/  @!P0 BRA `(.L_x_3) ;  /* 0x0000000000848947 */ /* 0x000fec0003800000 */
[----:B------:R-:W0:Y:S01]  /*0570*/  LDC.64 R20, c[0x0][0x380] ;  /* 0x0000e000ff147b82 */ /* 0x000e220000000a00 */
[----:B------:R-:W-:-:S05]  /*0580*/  IMAD R11, R4, R0, R3 ;  /* 0x00000000040b7224 */ /* 0x000fca00078e0203 */
[----:B------:R-:W-:Y:S01]  /*0590*/  IADD3 R13, PT, PT, R0, R11, R0 ;  /* 0x0000000b000d7210 */ /* 0x000fe20007ffe000 */
[----:B0-----:R-:W-:-:S05]  /*05a0*/  IMAD.WIDE.U32 R14, R11, 0x8, R20 ;  /* 0x000000080b0e7825 */ /* 0x001fca00078e0014 */
[----:B------:R-:W2:Y:S01]  /*05b0*/  LDG.E.64 R6, desc[UR4][R14.64] ;  /* 0x000000040e067981 */ /* 0x000ea2000c1e1b00 */
[----:B------:R-:W-:-:S05]  /*05c0*/  IMAD.WIDE R18, R0, 0x8, R14 ;  /* 0x0000000800127825 */ /* 0x000fca00078e020e */
[----:B------:R0:W3:Y:S01]  /*05d0*/  LDG.E.64 R8, desc[UR4][R18.64] ;  /* 0x0000000412087981 */ /* 0x0000e2000c1e1b00 */
[----:B------:R-:W-:Y:S01]  /*05e0*/  IMAD.WIDE R10, R0, 0x8, R18 ;  /* 0x00000008000a7825 */ /* 0x000fe200078e0212 */
[----:B------:R-:W-:-:S05]  /*05f0*/  IADD3 R23, PT, PT, R13, R0, RZ ;  /* 0x000000000d177210 */ /* 0x000fca0007ffe0ff */
[----:B------:R-:W4:Y:S01]  /*0600*/  LDG.E.64 R10, desc[UR4][R10.64] ;  /* 0x000000040a0a7981 */ /* 0x000f22000c1e1b00 */
[C---:B------:R-:W-:Y:S01]  /*0610*/  IMAD.WIDE.U32 R12, R23.reuse, 0x8, R20 ;  /* 0x00000008170c7825 */ /* 0x040fe200078e0014 */
[----:B------:R-:W-:-:S05]  /*0620*/  IADD3 R23, PT, PT, R23, R0, RZ ;  /* 0x0000000017177210 */ /* 0x000fca0007ffe0ff */
[----:B------:R-:W5:Y:S01]  /*0630*/  LDG.E.64 R12, desc[UR4][R12.64] ;  /* 0x000000040c0c7981 */ /* 0x000f62000c1e1b00 */
[C---:B------:R-:W-:Y:S01]  /*0640*/  IMAD.WIDE.U32 R24, R23.reuse, 0x8, R20 ;  /* 0x0000000817187825 */ /* 0x040fe200078e0014 */
[----:B------:R-:W-:-:S04]  /*0650*/  IADD3 R23, PT, PT, R23, R0, RZ ;  /* 0x0000000017177210 */ /* 0x000fc80007ffe0ff */
[----:B------:R-:W5:Y:S01]  /*0660*/  LDG.E.64 R14, desc[UR4][R24.64] ;  /* 0x00000004180e7981 */ /* 0x000f62000c1e1b00 */
[C---:B0-----:R-:W-:Y:S01]  /*0670*/  IMAD.WIDE.U32 R18, R23.reuse, 0x8, R20 ;  /* 0x0000000817127825 */ /* 0x041fe200078e0014 */
[----:B------:R-:W-:-:S05]  /*0680*/  IADD3 R27, PT, PT, R23, R0, RZ ;  /* 0x00000000171b7210 */ /* 0x000fca0007ffe0ff */
[----:B------:R-:W5:Y:S01]  /*0690*/  LDG.E.64 R18, desc[UR4][R18.64] ;  /* 0x0000000412127981 */ /* 0x000f62000c1e1b00 */
[C---:B------:R-:W-:Y:S01]  /*06a0*/  IMAD.WIDE.U32 R22, R27.reuse, 0x8, R20 ;  /* 0x000000081b167825 */ /* 0x040fe200078e0014 */
[----:B------:R-:W-:-:S05]  /*06b0*/  IADD3 R27, PT, PT, R27, R0, RZ ;  /* 0x000000001b1b7210 */ /* 0x000fca0007ffe0ff */
[----:B------:R-:W5:Y:S01]  /*06c0*/  LDG.E.64 R22, desc[UR4][R22.64] ;  /* 0x0000000416167981 */ /* 0x000f62000c1e1b00 */
[----:B------:R-:W-:-:S06]  /*06d0*/  IMAD.WIDE.U32 R20, R27, 0x8, R20 ;  /* 0x000000081b147825 */ /* 0x000fcc00078e0014 */
[----:B------:R-:W5:Y:S01]  /*06e0*/  LDG.E.64 R20, desc[UR4][R20.64] ;  /* 0x0000000414147981 */ /* 0x000f62000c1e1b00 */
[----:B------:R-:W-:Y:S01]  /*06f0*/  IADD3 R4, PT, PT, R4, 0x8, RZ ;  /* 0x0000000804047810 */ /* 0x000fe20007ffe0ff */
[----:B--2---:R-:W-:-:S08]  /*0700*/  DADD R6, R16, R6 ;  /* 0x0000000010067229 */ /* 0x004fd00000000006 */
[----:B---3--:R-:W-:-:S08]  /*0710*/  DADD R6, R6, R8 ;  /* 0x0000000006067229 */ /* 0x008fd00000000008 */
[----:B----4-:R-:W-:-:S08]  /*0720*/  DADD R6, R6, R10 ;  /* 0x0000000006067229 */ /* 0x010fd0000000000a */
[----:B-----5:R-:W-:-:S08]  /*0730*/  DADD R6, R6, R12 ;  /* 0x0000000006067229 */ /* 0x020fd0000000000c */
[----:B------:R-:W-:-:S08]  /*0740*/  DADD R6, R6, R14 ;  /* 0x0000000006067229 */ /* 0x000fd0000000000e */
[----:B------:R-:W-:-:S08]  /*0750*/  DADD R6, R6, R18 ;  /* 0x0000000006067229 */ /* 0x000fd00000000012 */
[----:B------:R-:W-:-:S08]  /*0760*/  DADD R6, R6, R22 ;  /* 0x0000000006067229 */ /* 0x000fd00000000016 */
[----:B------:R-:W-:-:S11]  /*0770*/  DADD R16, R6, R20 ;  /* 0x0000000006107229 */ /* 0x000fd60000000014 */
.L_x_3:
[----:B------:R-:W-:Y:S05]  /*0780*/  @!P1 BRA `(.L_x_2) ;  /* 0x0000000000849947 */ /* 0x000fea0003800000 */
[----:B------:R-:W-:Y:S02]  /*0790*/  ISETP.GE.U32.AND P0, PT, R5, 0x4, PT ;  /* 0x000000040500780c */ /* 0x000fe40003f06070 */
[----:B------:R-:W-:-:S04]  /*07a0*/  LOP3.LUT R2, R0, 0x3, RZ, 0xc0, !PT ;  /* 0x0000000300027812 */ /* 0x000fc800078ec0ff */
[----:B------:R-:W-:-:S07]  /*07b0*/  ISETP.NE.AND P1, PT, R2, RZ, PT ;  /* 0x000000ff0200720c */ /* 0x000fce0003f25270 */
[----:B------:R-:W-:Y:S06]  /*07c0*/  @!P0 BRA `(.L_x_4) ;  /* 0x0000000000488947 */ /* 0x000fec0003800000 */
[----:B------:R-:W0:Y:S01]  /*07d0*/  LDC.64 R8, c[0x0][0x380] ;  /* 0x0000e000ff087b82 */ /* 0x000e220000000a00 */
[----:B------:R-:W-:-:S04]  /*07e0*/  IMAD R5, R4, R0, R3 ;  /* 0x0000000004057224 */ /* 0x000fc800078e0203 */
[C---:B0-----:R-:W-:Y:S01]  /*07f0*/  IMAD.WIDE.U32 R14, R5.reuse, 0x8, R8 ;  /* 0x00000008050e7825 */ /* 0x041fe200078e0008 */
[----:B------:R-:W-:-:S04]  /*0800*/  IADD3 R5, PT, PT, R5, R0, RZ ;  /* 0x0000000005057210 */ /* 0x000fc80007ffe0ff */
[----:B------:R-:W2:Y:S01]  /*0810*/  LDG.E.64 R6, desc[UR4][R14.64] ;  /* 0x000000040e067981 */ /* 0x000ea2000c1e1b00 */
[C---:B------:R-:W-:Y:S01]  /*0820*/  IMAD.WIDE.U32 R10, R5.reuse, 0x8, R8 ;  /* 0x00000008050a7825 */ /* 0x040fe200078e0008 */
[----:B------:R-:W-:-:S05]  /*0830*/  IADD3 R5, PT, PT, R5, R0, RZ ;  /* 0x0000000005057210 */ /* 0x000fca0007ffe0ff */
[----:B------:R-:W3:Y:S01]  /*0840*/  LDG.E.64 R10, desc[UR4][R10.64] ;  /* 0x000000040a0a7981 */ /* 0x000ee2000c1e1b00 */
[C---:B------:R-:W-:Y:S01]  /*0850*/  IMAD.WIDE.U32 R12, R5.reuse, 0x8, R8 ;  /* 0x00000008050c7825 */ /* 0x040fe200078e0008 */
[----:B------:R-:W-:-:S05]  /*0860*/  IADD3 R5, PT, PT, R5, R0, RZ ;  /* 0x0000000005057210 */ /* 0x000fca0007ffe0ff */
[----:B------:R-:W4:Y:S01]  /*0870*/  LDG.E.64 R12, desc[UR4][R12.64] ;  /* 0x000000040c0c7981 */ /* 0x000f22000c1e1b00 */
[----:B------:R-:W-:-:S06]  /*0880*/  IMAD.WIDE.U32 R8, R5, 0x8, R8 ;  /* 0x0000000805087825 */ /* 0x000fcc00078e0008 */
[----:B------:R-:W5:Y:S01]  /*0890*/  LDG.E.64 R8, desc[UR4][R8.64] ;  /* 0x0000000408087981 */ /* 0x000f62000c1e1b00 */
[----:B------:R-:W-:Y:S01]  /*08a0*/  IADD3 R4, PT, PT, R4, 0x4, RZ ;  /* 0x0000000404047810 */ /* 0x000fe20007ffe0ff */
[----:B--2---:R-:W-:-:S08]  /*08b0*/  DADD R6, R16, R6 ;  /* 0x0000000010067229 */ /* 0x004fd00000000006 */
[----:B---3--:R-:W-:-:S08]  /*08c0*/  DADD R6, R6, R10 ;  /* 0x0000000006067229 */ /* 0x008fd0000000000a */
[----:B----4-:R-:W-:-:S08]  /*08d0*/  DADD R6, R6, R12 ;  /* 0x0000000006067229 */ /* 0x010fd0000000000c */
[----:B-----5:R-:W-:-:S11]  /*08e0*/  DADD R16, R6, R8 ;  /* 0x0000000006107229 */ /* 0x020fd60000000008 */
.L_x_4:
[----:B------:R-:W-:Y:S05]  /*08f0*/  @!P1 BRA `(.L_x_2) ;  /* 0x0000000000289947 */ /* 0x000fea0003800000 */
[----:B------:R-:W0:Y:S01]  /*0900*/  LDC.64 R6, c[0x0][0x380] ;  /* 0x0000e000ff067b82 */ /* 0x000e220000000a00 */
[----:B------:R-:W-:Y:S01]  /*0910*/  IMAD R5, R0, R4, R3 ;  /* 0x0000000400057224 */ /* 0x000fe200078e0203 */
[----:B------:R-:W-:-:S03]  /*0920*/  IADD3 R2, PT, PT, -R2, RZ, RZ ;  /* 0x000000ff02027210 */ /* 0x000fc60007ffe1ff */
[----:B0-----:R-:W-:-:S07]  /*0930*/  IMAD.WIDE.U32 R4, R5, 0x8, R6 ;  /* 0x0000000805047825 */ /* 0x001fce00078e0006 */
.L_x_5:
[----:B------:R0:W2:Y:S01]  /*0940*/  LDG.E.64 R6, desc[UR4][R4.64] ;  /* 0x0000000404067981 */ /* 0x0000a2000c1e1b00 */
[----:B------:R-:W-:-:S04]  /*0950*/  IADD3 R2, PT, PT, R2, 0x1, RZ ;  /* 0x0000000102027810 */ /* 0x000fc80007ffe0ff */
[----:B------:R-:W-:Y:S01]  /*0960*/  ISETP.NE.AND P0, PT, R2, RZ, PT ;  /* 0x000000ff0200720c */ /* 0x000fe20003f05270 */
[----:B0-----:R-:W-:Y:S01]  /*0970*/  IMAD.WIDE.U32 R4, R0, 0x8, R4 ;  /* 0x0000000800047825 */ /* 0x001fe200078e0004 */
[----:B--2---:R-:W-:-:S11]  /*0980*/  DADD R16, R6, R16 ;  /* 0x0000000006107229 */ /* 0x004fd60000000010 */
[----:B------:R-:W-:Y:S05]  /*0990*/  @P0 BRA `(.L_x_5) ;  /* 0xfffffffc00e80947 */ /* 0x000fea000383ffff */
.L_x_2:
[----:B------:R-:W0:Y:S02]  /*09a0*/  LDC.64 R4, c[0x0][0x388] ;  /* 0x0000e200ff047b82 */ /* 0x000e240000000a00 */
[----:B0-----:R-:W-:-:S05]  /*09b0*/  IMAD.WIDE.U32 R2, R3, 0x8, R4 ;  /* 0x0000000803027825 */ /* 0x001fca00078e0004 */
[----:B------:R-:W-:Y:S01]  /*09c0*/  STG.E.64 desc[UR4][R2.64], R16 ;  /* 0x0000001002007986 */ /* 0x000fe2000c101b04 */
[----:B------:R-:W-:Y:S05]  /*09d0*/  EXIT ;  /* 0x000000000000794d */ /* 0x000fea0003800000 */
.L_x_6:
[----:B------:R-:W-:-:S00]  /*09e0*/  BRA `(.L_x_6) ;  /* 0xfffffffc00fc7947 */ /* 0x000fc0000383ffff */
[----:B------:R-:W-:-:S00]  /*09f0*/  NOP ;  /* 0x0000000000007918 */ /* 0x000fc00000000000 */
        /* <DEDUP_REMOVED lines=8> */
.L_x_7:


//--------------------- .nv.shared.reserved.0     --------------------------
	.section	.nv.shared.reserved.0,"aw",@nobits
	.weak		__nv_reservedSMEM_offset_0_alias
	.size		__nv_reservedSMEM_offset_0_alias, 0, 64
	.other		__nv_reservedSMEM_offset_0_alias,@"STO_CUDA_RESERVED_SHARED STV_DEFAULT"
__nv_reservedSMEM_offset_0_alias:
	.zero		0
	.zero		64


//--------------------- .nv.constant0._Z10matNormInfPdS_ --------------------------
	.section	.nv.constant0._Z10matNormInfPdS_,"a",@progbits
	.sectionflags	@""
	.align	4
.nv.constant0._Z10matNormInfPdS_:
	.zero		912


//--------------------- SYMBOLS --------------------------

	.type		.nv.reservedSmem.offset0,@object
	.size		.nv.reservedSmem.offset0,0x4
